	.headerflags	@"EF_CUDA_TEXMODE_UNIFIED EF_CUDA_64BIT_ADDRESS EF_CUDA_ACCELERATORS EF_CUDA_SM90 EF_CUDA_VIRTUAL_SM(EF_CUDA_SM90)"
	.elftype	@"ET_EXEC"


//--------------------- .nv.info                  --------------------------
	.section	.nv.info,"",@"SHT_CUDA_INFO"
	.align	4


	//----- nvinfo : EIATTR_REGCOUNT
	.align		4
        /*0000*/ 	.byte	0x04, 0x2f
        /*0002*/ 	.short	(.L_1 - .L_0)
	.align		4
.L_0:
        /*0004*/ 	.word	index@(triton_poi_fused__softmax_4)
        /*0008*/ 	.word	0x0000000e


	//----- nvinfo : EIATTR_MIN_STACK_SIZE
	.align		4
.L_1:
        /*000c*/ 	.byte	0x04, 0x12
        /*000e*/ 	.short	(.L_3 - .L_2)
	.align		4
.L_2:
        /*0010*/ 	.word	index@(triton_poi_fused__softmax_4)
        /*0014*/ 	.word	0x00000000


	//----- nvinfo : EIATTR_FRAME_SIZE
	.align		4
.L_3:
        /*0018*/ 	.byte	0x04, 0x11
        /*001a*/ 	.short	(.L_5 - .L_4)
	.align		4
.L_4:
        /*001c*/ 	.word	index@(triton_poi_fused__softmax_4)
        /*0020*/ 	.word	0x00000000


	//----- nvinfo : EIATTR_MIN_STACK_SIZE
	.align		4
.L_5:
        /*0024*/ 	.byte	0x04, 0x12
        /*0026*/ 	.short	(.L_7 - .L_6)
	.align		4
.L_6:
        /*0028*/ 	.word	index@(triton_poi_fused__softmax_4)
        /*002c*/ 	.word	0x00000000
.L_7:


//--------------------- .nv.info.triton_poi_fused__softmax_4 --------------------------
	.section	.nv.info.triton_poi_fused__softmax_4,"",@"SHT_CUDA_INFO"
	.sectionflags	@""
	.align	4


	//----- nvinfo : EIATTR_CUDA_API_VERSION
	.align		4
        /*0000*/ 	.byte	0x04, 0x37
        /*0002*/ 	.short	(.L_9 - .L_8)
.L_8:
        /*0004*/ 	.word	0x0000007c


	//----- nvinfo : EIATTR_KPARAM_INFO
	.align		4
.L_9:
        /*0008*/ 	.byte	0x04, 0x17
        /*000a*/ 	.short	(.L_11 - .L_10)
.L_10:
        /*000c*/ 	.word	0x00000000
        /*0010*/ 	.short	0x0002
        /*0012*/ 	.short	0x0010
        /*0014*/ 	.byte	0x00, 0xf0, 0x11, 0x00


	//----- nvinfo : EIATTR_KPARAM_INFO
	.align		4
.L_11:
        /*0018*/ 	.byte	0x04, 0x17
        /*001a*/ 	.short	(.L_13 - .L_12)
.L_12:
        /*001c*/ 	.word	0x00000000
        /*0020*/ 	.short	0x0001
        /*0022*/ 	.short	0x0008
        /*0024*/ 	.byte	0x00, 0xf4, 0x21, 0x00


	//----- nvinfo : EIATTR_KPARAM_INFO
	.align		4
.L_13:
        /*0028*/ 	.byte	0x04, 0x17
        /*002a*/ 	.short	(.L_15 - .L_14)
.L_14:
        /*002c*/ 	.word	0x00000000
        /*0030*/ 	.short	0x0000
        /*0032*/ 	.short	0x0000
        /*0034*/ 	.byte	0x00, 0xf4, 0x21, 0x00


	//----- nvinfo : EIATTR_SPARSE_MMA_MASK
	.align		4
.L_15:
        /*0038*/ 	.byte	0x03, 0x50
        /*003a*/ 	.short	0x0000


	//----- nvinfo : EIATTR_MAXREG_COUNT
	.align		4
        /*003c*/ 	.byte	0x03, 0x1b
        /*003e*/ 	.short	0x00ff


	//----- nvinfo : EIATTR_EXIT_INSTR_OFFSETS
	.align		4
        /*0040*/ 	.byte	0x04, 0x1c
        /*0042*/ 	.short	(.L_17 - .L_16)


	//   ....[0]....
.L_16:
        /*0044*/ 	.word	0x00000280


	//   ....[1]....
        /*0048*/ 	.word	0x000002a0


	//----- nvinfo : EIATTR_REQNTID
	.align		4
.L_17:
        /*004c*/ 	.byte	0x04, 0x10
        /*004e*/ 	.short	(.L_19 - .L_18)
.L_18:
        /*0050*/ 	.word	0x00000080
        /*0054*/ 	.word	0x00000001
        /*0058*/ 	.word	0x00000001


	//----- nvinfo : EIATTR_CBANK_PARAM_SIZE
	.align		4
.L_19:
        /*005c*/ 	.byte	0x03, 0x19
        /*005e*/ 	.short	0x0014


	//----- nvinfo : EIATTR_PARAM_CBANK
	.align		4
        /*0060*/ 	.byte	0x04, 0x0a
        /*0062*/ 	.short	(.L_21 - .L_20)
	.align		4
.L_20:
        /*0064*/ 	.word	index@(.nv.constant0.triton_poi_fused__softmax_4)
        /*0068*/ 	.short	0x0210
        /*006a*/ 	.short	0x0014


	//----- nvinfo : EIATTR_SW_WAR
	.align		4
.L_21:
        /*006c*/ 	.byte	0x04, 0x36
        /*006e*/ 	.short	(.L_23 - .L_22)
.L_22:
        /*0070*/ 	.word	0x00000008
.L_23:


//--------------------- .nv.callgraph             --------------------------
	.section	.nv.callgraph,"",@"SHT_CUDA_CALLGRAPH"
	.align	4
	.sectionentsize	8
	.align		4
        /*0000*/ 	.word	0x00000000
	.align		4
        /*0004*/ 	.word	0xffffffff
	.align		4
        /*0008*/ 	.word	0x00000000
	.align		4
        /*000c*/ 	.word	0xfffffffe
	.align		4
        /*0010*/ 	.word	0x00000000
	.align		4
        /*0014*/ 	.word	0xfffffffd
	.align		4
        /*0018*/ 	.word	0x00000000
	.align		4
        /*001c*/ 	.word	0xfffffffc


//--------------------- .text.triton_poi_fused__softmax_4 --------------------------
	.section	.text.triton_poi_fused__softmax_4,"ax",@progbits
	.align	128
        .global         triton_poi_fused__softmax_4
        .type           triton_poi_fused__softmax_4,@function
        .size           triton_poi_fused__softmax_4,(.L_x_1 - triton_poi_fused__softmax_4)
        .other          triton_poi_fused__softmax_4,@"STO_CUDA_ENTRY STV_DEFAULT"
triton_poi_fused__softmax_4:
.text.triton_poi_fused__softmax_4:
[----:B------:R-:W0:Y:S02]  /*0000*/  LDC R1, c[0x0][0x28] ;  /* 0x00000a00ff017b82 */ /* 0x000e240000000800 */
[----:B------:R-:W1:Y:S01]  /*0010*/  S2R R0, SR_TID.X ;  /* 0x0000000000007919 */ /* 0x000e620000002100 */
[----:B------:R-:W2:Y:S01]  /*0020*/  LDC.64 R2, c[0x0][0x210] ;  /* 0x00008400ff027b82 */ /* 0x000ea20000000a00 */
[----:B------:R-:W-:Y:S01]  /*0030*/  IMAD.MOV.U32 R11, RZ, RZ, RZ ;  /* 0x000000ffff0b7224 */ /* 0x000fe200078e00ff */
[----:B------:R-:W-:Y:S01]  /*0040*/  ULDC.64 UR4, c[0x0][0x208] ;  /* 0x0000820000047ab9 */ /* 0x000fe20000000a00 */
[----:B------:R-:W3:Y:S01]  /*0050*/  S2R R7, SR_CTAID.X ;  /* 0x0000000000077919 */ /* 0x000ee20000002500 */
[----:B------:R-:W-:Y:S01]  /*0060*/  IMAD.MOV.U32 R6, RZ, RZ, RZ ;  /* 0x000000ffff067224 */ /* 0x000fe200078e00ff */
[----:B-1----:R-:W-:Y:S02]  /*0070*/  LOP3.LUT R0, R0, 0x7f, RZ, 0xc0, !PT ;  /* 0x0000007f00007812 */ /* 0x002fe400078ec0ff */
[----:B---3--:R-:W-:-:S03]  /*0080*/  SHF.R.S32.HI R4, RZ, 0x18, R7 ;  /* 0x00000018ff047819 */ /* 0x008fc60000011407 */
[----:B------:R-:W-:Y:S01]  /*0090*/  IMAD R7, R7, 0x80, R0 ;  /* 0x0000008007077824 */ /* 0x000fe200078e0200 */
[----:B------:R-:W-:-:S04]  /*00a0*/  SGXT R0, R4, 0x1 ;  /* 0x000000010400781a */ /* 0x000fc80000000200 */
[----:B------:R-:W-:Y:S02]  /*00b0*/  ISETP.GE.AND P0, PT, R7, 0x100, PT ;  /* 0x000001000700780c */ /* 0x000fe40003f06270 */
[----:B------:R-:W-:-:S04]  /*00c0*/  LEA.HI R0, R0, R7, RZ, 0x2 ;  /* 0x0000000700007211 */ /* 0x000fc800078f10ff */
[----:B------:R-:W-:-:S05]  /*00d0*/  LOP3.LUT R5, R0, 0xfffffffc, RZ, 0xc0, !PT ;  /* 0xfffffffc00057812 */ /* 0x000fca00078ec0ff */
[----:B--2---:R-:W-:-:S05]  /*00e0*/  IMAD.WIDE R4, R5, 0x4, R2 ;  /* 0x0000000405047825 */ /* 0x004fca00078e0202 */
[----:B------:R-:W2:Y:S01]  /*00f0*/  @!P0 LDG.E.EL R11, desc[UR4][R4.64] ;  /* 0x00000004040b8981 */ /* 0x000ea2000c2e1900 */
[----:B------:R-:W-:-:S03]  /*0100*/  CS2R R8, SRZ ;  /* 0x0000000000087805 */ /* 0x000fc6000001ff00 */
[----:B------:R-:W3:Y:S04]  /*0110*/  @!P0 LDG.E.EL R6, desc[UR4][R4.64+0x4] ;  /* 0x0000040404068981 */ /* 0x000ee8000c2e1900 */
[----:B------:R-:W4:Y:S04]  /*0120*/  @!P0 LDG.E.EL R8, desc[UR4][R4.64+0x8] ;  /* 0x0000080404088981 */ /* 0x000f28000c2e1900 */
[----:B------:R-:W5:Y:S01]  /*0130*/  @!P0 LDG.E.EL R9, desc[UR4][R4.64+0xc] ;  /* 0x00000c0404098981 */ /* 0x000f62000c2e1900 */
[----:B------:R-:W-:Y:S02]  /*0140*/  IMAD.MOV.U32 R0, RZ, RZ, RZ ;  /* 0x000000ffff007224 */ /* 0x000fe400078e00ff */
[----:B------:R-:W-:-:S05]  /*0150*/  IMAD.WIDE R2, R7, 0x4, R2 ;  /* 0x0000000407027825 */ /* 0x000fca00078e0202 */
[----:B------:R1:W5:Y:S02]  /*0160*/  @!P0 LDG.E R0, desc[UR4][R2.64] ;  /* 0x0000000402008981 */ /* 0x000364000c1e1900 */
[----:B-1----:R-:W1:Y:S02]  /*0170*/  LDC.64 R2, c[0x0][0x218] ;  /* 0x00008600ff027b82 */ /* 0x002e640000000a00 */
[----:B-1----:R-:W-:Y:S01]  /*0180*/  IMAD.WIDE R2, R7, 0x4, R2 ;  /* 0x0000000407027825 */ /* 0x002fe200078e0202 */
[C---:B--2---:R-:W-:Y:S02]  /*0190*/  FSETP.NAN.AND P2, PT, R11.reuse, R11, PT ;  /* 0x0000000b0b00720b */ /* 0x044fe40003f48000 */
[----:B---3--:R-:W-:-:S11]  /*01a0*/  FSETP.GT.AND P1, PT, R11, R6, PT ;  /* 0x000000060b00720b */ /* 0x008fd60003f24000 */
[----:B------:R-:W-:-:S04]  /*01b0*/  @!P2 FSEL R11, R11, R6, P1 ;  /* 0x000000060b0ba208 */ /* 0x000fc80000800000 */
[C---:B----4-:R-:W-:Y:S02]  /*01c0*/  FSETP.GT.AND P1, PT, R11.reuse, R8, PT ;  /* 0x000000080b00720b */ /* 0x050fe40003f24000 */
[----:B------:R-:W-:-:S11]  /*01d0*/  FSETP.NAN.AND P2, PT, R11, R11, PT ;  /* 0x0000000b0b00720b */ /* 0x000fd60003f48000 */
[----:B------:R-:W-:-:S04]  /*01e0*/  @!P1 FSEL R11, R11, R8, P2 ;  /* 0x000000080b0b9208 */ /* 0x000fc80001000000 */
[C---:B-----5:R-:W-:Y:S02]  /*01f0*/  FSETP.GT.AND P1, PT, R11.reuse, R9, PT ;  /* 0x000000090b00720b */ /* 0x060fe40003f24000 */
[----:B------:R-:W-:-:S11]  /*0200*/  FSETP.NAN.AND P2, PT, R11, R11, PT ;  /* 0x0000000b0b00720b */ /* 0x000fd60003f48000 */
[----:B------:R-:W-:-:S05]  /*0210*/  @!P1 FSEL R11, R11, R9, P2 ;  /* 0x000000090b0b9208 */ /* 0x000fca0001000000 */
[----:B------:R-:W-:-:S04]  /*0220*/  FADD R0, -R11, R0 ;  /* 0x000000000b007221 */ /* 0x000fc80000000100 */
[----:B------:R-:W-:-:S05]  /*0230*/  FMUL R0, R0, 1.4426950216293334961 ;  /* 0x3fb8aa3b00007820 */ /* 0x000fca0000400000 */
[----:B------:R-:W-:-:S13]  /*0240*/  FSETP.GEU.AND P1, PT, R0, -126, PT ;  /* 0xc2fc00000000780b */ /* 0x000fda0003f2e000 */
[----:B------:R-:W-:-:S04]  /*0250*/  @!P1 FMUL R0, R0, 0.5 ;  /* 0x3f00000000009820 */ /* 0x000fc80000400000 */
[----:B------:R-:W1:Y:S02]  /*0260*/  MUFU.EX2 R5, R0 ;  /* 0x0000000000057308 */ /* 0x000e640000000800 */
[----:B-1----:R-:W-:Y:S01]  /*0270*/  @!P1 FMUL R5, R5, R5 ;  /* 0x0000000505059220 */ /* 0x002fe20000400000 */
[----:B------:R-:W-:Y:S06]  /*0280*/  @P0 EXIT ;  /* 0x000000000000094d */ /* 0x000fec0003800000 */
[----:B------:R-:W-:Y:S01]  /*0290*/  STG.E desc[UR4][R2.64], R5 ;  /* 0x0000000502007986 */ /* 0x000fe2000c101904 */
[----:B------:R-:W-:Y:S05]  /*02a0*/  EXIT ;  /* 0x000000000000794d */ /* 0x000fea0003800000 */
.L_x_0:
[----:B------:R-:W-:-:S00]  /*02b0*/  BRA `(.L_x_0) ;  /* 0xfffffffc00fc7947 */ /* 0x000fc0000383ffff */
[----:B------:R-:W-:-:S00]  /*02c0*/  NOP ;  /* 0x0000000000007918 */ /* 0x000fc00000000000 */
        /* <DEDUP_REMOVED lines=11> */
.L_x_1:


//--------------------- .nv.constant0.triton_poi_fused__softmax_4 --------------------------
	.section	.nv.constant0.triton_poi_fused__softmax_4,"a",@progbits
	.sectionflags	@""
	.align	4
.nv.constant0.triton_poi_fused__softmax_4:
	.zero		548
